//
// Generated by NVIDIA NVVM Compiler
//
// Compiler Build ID: CL-36424714
// Cuda compilation tools, release 13.0, V13.0.88
// Based on NVVM 20.0.0
//

.version 9.0
.target sm_100
.address_size 64

	// .globl	_Z26basic_gpu_increment_kernelPi

.visible .entry _Z26basic_gpu_increment_kernelPi(
	.param .u64 .ptr .align 1 _Z26basic_gpu_increment_kernelPi_param_0
)
{
	.reg .b32 	%r<4>;
	.reg .b64 	%rd<5>;

	ld.param.u64 	%rd1, [_Z26basic_gpu_increment_kernelPi_param_0];
	cvta.to.global.u64 	%rd2, %rd1;
	mov.u32 	%r1, %tid.x;
	mul.wide.u32 	%rd3, %r1, 4;
	add.s64 	%rd4, %rd2, %rd3;
	ld.global.u32 	%r2, [%rd4];
	shl.b32 	%r3, %r2, 1;
	st.global.u32 	[%rd4], %r3;
	ret;

}


// ===== COMPILED SASS (sm_100) =====

	.target	sm_100

	.elftype	@"ET_EXEC"


//--------------------- .note.nv.tkinfo           --------------------------
	.section	.note.nv.tkinfo,"",@"SHT_NOTE"
	.sectionflags	@"SHF_NOTE_NV_TKINFO"
	.tkinfo
        /*0018*/ 	.word	0x00000002
        /*0030*/ 	.string	""
        /*0030*/ 	.string	"ptxas"
        /*0030*/ 	.string	"Cuda compilation tools, release 13.0, V13.0.88"
        /*0030*/ 	.string	"Build cuda_13.0.r13.0/compiler.36424714_0"
        /*0030*/ 	.string	"-arch sm_100 -m 64 "



//--------------------- .note.nv.cuinfo           --------------------------
	.section	.note.nv.cuinfo,"",@"SHT_NOTE"
	.sectionflags	@"SHF_NOTE_NV_CUINFO"
        /*0018*/ 	.short	0x0002
        /*001a*/ 	.short	0x0064
        /*001c*/ 	.short	0x0082
	.zero		2


//--------------------- .nv.info                  --------------------------
	.section	.nv.info,"",@"SHT_CUDA_INFO"
	.align	4


	//----- nvinfo : EIATTR_REGCOUNT
	.align		4
        /*0000*/ 	.byte	0x04, 0x2f
        /*0002*/ 	.short	(.L_1 - .L_0)
	.align		4
.L_0:
        /*0004*/ 	.word	index@(_Z26basic_gpu_increment_kernelPi)
        /*0008*/ 	.word	0x00000008


	//----- nvinfo : EIATTR_FRAME_SIZE
	.align		4
.L_1:
        /*000c*/ 	.byte	0x04, 0x11
        /*000e*/ 	.short	(.L_3 - .L_2)
	.align		4
.L_2:
        /*0010*/ 	.word	index@(_Z26basic_gpu_increment_kernelPi)
        /*0014*/ 	.word	0x00000000


	//----- nvinfo : EIATTR_MIN_STACK_SIZE
	.align		4
.L_3:
        /*0018*/ 	.byte	0x04, 0x12
        /*001a*/ 	.short	(.L_5 - .L_4)
	.align		4
.L_4:
        /*001c*/ 	.word	index@(_Z26basic_gpu_increment_kernelPi)
        /*0020*/ 	.word	0x00000000
.L_5:


//--------------------- .nv.compat                --------------------------
	.section	.nv.compat,"",@"SHT_CUDA_COMPAT_INFO"
	.align	4
        /*0000*/ 	.byte	0x02, 0x09, 0x00, 0x00, 0x02, 0x02, 0x01, 0x00, 0x02, 0x05, 0x05, 0x00, 0x03, 0x07, 0x01, 0x01
        /*0010*/ 	.byte	0x02, 0x03, 0x00, 0x00, 0x02, 0x06, 0x01, 0x00, 0x04, 0x0b, 0x08, 0x00, 0x09, 0x00, 0x00, 0x00
        /*0020*/ 	.byte	0x00, 0x00, 0x00, 0x00


//--------------------- .nv.info._Z26basic_gpu_increment_kernelPi --------------------------
	.section	.nv.info._Z26basic_gpu_increment_kernelPi,"",@"SHT_CUDA_INFO"
	.sectionflags	@""
	.align	4


	//----- nvinfo : EIATTR_CUDA_API_VERSION
	.align		4
        /*0000*/ 	.byte	0x04, 0x37
        /*0002*/ 	.short	(.L_7 - .L_6)
.L_6:
        /*0004*/ 	.word	0x00000082


	//----- nvinfo : EIATTR_KPARAM_INFO
	.align		4
.L_7:
        /*0008*/ 	.byte	0x04, 0x17
        /*000a*/ 	.short	(.L_9 - .L_8)
.L_8:
        /*000c*/ 	.word	0x00000000
        /*0010*/ 	.short	0x0000
        /*0012*/ 	.short	0x0000
        /*0014*/ 	.byte	0x00, 0xf5, 0x21, 0x00


	//----- nvinfo : EIATTR_SPARSE_MMA_MASK
	.align		4
.L_9:
        /*0018*/ 	.byte	0x03, 0x50
        /*001a*/ 	.short	0x0000


	//----- nvinfo : EIATTR_MAXREG_COUNT
	.align		4
        /*001c*/ 	.byte	0x03, 0x1b
        /*001e*/ 	.short	0x00ff


	//----- nvinfo : EIATTR_MERCURY_ISA_VERSION
	.align		4
        /*0020*/ 	.byte	0x03, 0x5f
        /*0022*/ 	.short	0x0101


	//----- nvinfo : EIATTR_VRC_CTA_INIT_COUNT
	.align		4
        /*0024*/ 	.byte	0x02, 0x4a
	.zero		1
	.zero		1


	//----- nvinfo : EIATTR_EXIT_INSTR_OFFSETS
	.align		4
        /*0028*/ 	.byte	0x04, 0x1c
        /*002a*/ 	.short	(.L_11 - .L_10)


	//   ....[0]....
.L_10:
        /*002c*/ 	.word	0x00000080


	//----- nvinfo : EIATTR_CBANK_PARAM_SIZE
	.align		4
.L_11:
        /*0030*/ 	.byte	0x03, 0x19
        /*0032*/ 	.short	0x0008


	//----- nvinfo : EIATTR_PARAM_CBANK
	.align		4
        /*0034*/ 	.byte	0x04, 0x0a
        /*0036*/ 	.short	(.L_13 - .L_12)
	.align		4
.L_12:
        /*0038*/ 	.word	index@(.nv.constant0._Z26basic_gpu_increment_kernelPi)
        /*003c*/ 	.short	0x0380
        /*003e*/ 	.short	0x0008


	//----- nvinfo : EIATTR_SW_WAR
	.align		4
.L_13:
        /*0040*/ 	.byte	0x04, 0x36
        /*0042*/ 	.short	(.L_15 - .L_14)
.L_14:
        /*0044*/ 	.word	0x00000008
.L_15:


//--------------------- .nv.callgraph             --------------------------
	.section	.nv.callgraph,"",@"SHT_CUDA_CALLGRAPH"
	.align	4
	.sectionentsize	8
	.align		4
        /*0000*/ 	.word	0x00000000
	.align		4
        /*0004*/ 	.word	0xffffffff
	.align		4
        /*0008*/ 	.word	0x00000000
	.align		4
        /*000c*/ 	.word	0xfffffffe
	.align		4
        /*0010*/ 	.word	0x00000000
	.align		4
        /*0014*/ 	.word	0xfffffffd
	.align		4
        /*0018*/ 	.word	0x00000000
	.align		4
        /*001c*/ 	.word	0xfffffffc


//--------------------- .text._Z26basic_gpu_increment_kernelPi --------------------------
	.section	.text._Z26basic_gpu_increment_kernelPi,"ax",@progbits
	.align	128
        .global         _Z26basic_gpu_increment_kernelPi
        .type           _Z26basic_gpu_increment_kernelPi,@function
        .size           _Z26basic_gpu_increment_kernelPi,(.L_x_1 - _Z26basic_gpu_increment_kernelPi)
        .other          _Z26basic_gpu_increment_kernelPi,@"STO_CUDA_ENTRY STV_DEFAULT"
_Z26basic_gpu_increment_kernelPi:
.text._Z26basic_gpu_increment_kernelPi:
[----:B------:R-:W-:Y:S01]  /*0000*/  LDC R1, c[0x0][0x37c] ;  /* 0x0000df00ff017b82 */ /* 0x000fe20000000800 */
[----:B------:R-:W0:Y:S07]  /*0010*/  S2R R5, SR_TID.X ;  /* 0x0000000000057919 */ /* 0x000e2e0000002100 */
[----:B------:R-:W0:Y:S01]  /*0020*/  LDC.64 R2, c[0x0][0x380] ;  /* 0x0000e000ff027b82 */ /* 0x000e220000000a00 */
[----:B------:R-:W1:Y:S01]  /*0030*/  LDCU.64 UR4, c[0x0][0x358] ;  /* 0x00006b00ff0477ac */ /* 0x000e620008000a00 */
[----:B0-----:R-:W-:-:S05]  /*0040*/  IMAD.WIDE.U32 R2, R5, 0x4, R2 ;  /* 0x0000000405027825 */ /* 0x001fca00078e0002 */
[----:B-1----:R-:W2:Y:S02]  /*0050*/  LDG.E R0, desc[UR4][R2.64] ;  /* 0x0000000402007981 */ /* 0x002ea4000c1e1900 */
[----:B--2---:R-:W-:-:S05]  /*0060*/  SHF.L.U32 R5, R0, 0x1, RZ ;  /* 0x0000000100057819 */ /* 0x004fca00000006ff */
[----:B------:R-:W-:Y:S01]  /*0070*/  STG.E desc[UR4][R2.64], R5 ;  /* 0x0000000502007986 */ /* 0x000fe2000c101904 */
[----:B------:R-:W-:Y:S05]  /*0080*/  EXIT ;  /* 0x000000000000794d */ /* 0x000fea0003800000 */
.L_x_0:
[----:B------:R-:W-:-:S00]  /*0090*/  BRA `(.L_x_0) ;  /* 0xfffffffc00fc7947 */ /* 0x000fc0000383ffff */
[----:B------:R-:W-:-:S00]  /*00a0*/  NOP ;  /* 0x0000000000007918 */ /* 0x000fc00000000000 */
        /* <DEDUP_REMOVED lines=13> */
.L_x_1:


//--------------------- .nv.shared.reserved.0     --------------------------
	.section	.nv.shared.reserved.0,"aw",@nobits
	.weak		__nv_reservedSMEM_offset_0_alias
	.size		__nv_reservedSMEM_offset_0_alias, 0, 64
	.other		__nv_reservedSMEM_offset_0_alias,@"STO_CUDA_RESERVED_SHARED STV_DEFAULT"
__nv_reservedSMEM_offset_0_alias:
	.zero		0
	.zero		64


//--------------------- .nv.constant0._Z26basic_gpu_increment_kernelPi --------------------------
	.section	.nv.constant0._Z26basic_gpu_increment_kernelPi,"a",@progbits
	.sectionflags	@""
	.align	4
.nv.constant0._Z26basic_gpu_increment_kernelPi:
	.zero		904


//--------------------- SYMBOLS --------------------------

	.type		.nv.reservedSmem.offset0,@object
	.size		.nv.reservedSmem.offset0,0x4
